//
// Generated by NVIDIA NVVM Compiler
//
// Compiler Build ID: CL-36424714
// Cuda compilation tools, release 13.0, V13.0.88
// Based on NVVM 20.0.0
//

.version 9.0
.target sm_100
.address_size 64

	// .globl	_Z6kernelPii

.visible .entry _Z6kernelPii(
	.param .u64 .ptr .align 1 _Z6kernelPii_param_0,
	.param .u32 _Z6kernelPii_param_1
)
{
	.reg .b32 	%r<4>;
	.reg .b64 	%rd<5>;

	ld.param.u64 	%rd1, [_Z6kernelPii_param_0];
	ld.param.u32 	%r1, [_Z6kernelPii_param_1];
	cvta.to.global.u64 	%rd2, %rd1;
	shl.b32 	%r2, %r1, 1;
	mul.wide.s32 	%rd3, %r2, 4;
	add.s64 	%rd4, %rd2, %rd3;
	mov.b32 	%r3, 42;
	st.global.u32 	[%rd4], %r3;
	ret;

}


// ===== COMPILED SASS (sm_100) =====

	.target	sm_100

	.elftype	@"ET_EXEC"


//--------------------- .note.nv.tkinfo           --------------------------
	.section	.note.nv.tkinfo,"",@"SHT_NOTE"
	.sectionflags	@"SHF_NOTE_NV_TKINFO"
	.tkinfo
        /*0018*/ 	.word	0x00000002
        /*0030*/ 	.string	""
        /*0030*/ 	.string	"ptxas"
        /*0030*/ 	.string	"Cuda compilation tools, release 13.0, V13.0.88"
        /*0030*/ 	.string	"Build cuda_13.0.r13.0/compiler.36424714_0"
        /*0030*/ 	.string	"-arch sm_100 -m 64 "



//--------------------- .note.nv.cuinfo           --------------------------
	.section	.note.nv.cuinfo,"",@"SHT_NOTE"
	.sectionflags	@"SHF_NOTE_NV_CUINFO"
        /*0018*/ 	.short	0x0002
        /*001a*/ 	.short	0x0064
        /*001c*/ 	.short	0x0082
	.zero		2


//--------------------- .nv.info                  --------------------------
	.section	.nv.info,"",@"SHT_CUDA_INFO"
	.align	4


	//----- nvinfo : EIATTR_REGCOUNT
	.align		4
        /*0000*/ 	.byte	0x04, 0x2f
        /*0002*/ 	.short	(.L_1 - .L_0)
	.align		4
.L_0:
        /*0004*/ 	.word	index@(_Z6kernelPii)
        /*0008*/ 	.word	0x0000000a


	//----- nvinfo : EIATTR_FRAME_SIZE
	.align		4
.L_1:
        /*000c*/ 	.byte	0x04, 0x11
        /*000e*/ 	.short	(.L_3 - .L_2)
	.align		4
.L_2:
        /*0010*/ 	.word	index@(_Z6kernelPii)
        /*0014*/ 	.word	0x00000000


	//----- nvinfo : EIATTR_MIN_STACK_SIZE
	.align		4
.L_3:
        /*0018*/ 	.byte	0x04, 0x12
        /*001a*/ 	.short	(.L_5 - .L_4)
	.align		4
.L_4:
        /*001c*/ 	.word	index@(_Z6kernelPii)
        /*0020*/ 	.word	0x00000000
.L_5:


//--------------------- .nv.compat                --------------------------
	.section	.nv.compat,"",@"SHT_CUDA_COMPAT_INFO"
	.align	4
        /*0000*/ 	.byte	0x02, 0x09, 0x00, 0x00, 0x02, 0x02, 0x01, 0x00, 0x02, 0x05, 0x05, 0x00, 0x03, 0x07, 0x01, 0x01
        /*0010*/ 	.byte	0x02, 0x03, 0x00, 0x00, 0x02, 0x06, 0x01, 0x00, 0x04, 0x0b, 0x08, 0x00, 0x09, 0x00, 0x00, 0x00
        /*0020*/ 	.byte	0x00, 0x00, 0x00, 0x00


//--------------------- .nv.info._Z6kernelPii     --------------------------
	.section	.nv.info._Z6kernelPii,"",@"SHT_CUDA_INFO"
	.sectionflags	@""
	.align	4


	//----- nvinfo : EIATTR_CUDA_API_VERSION
	.align		4
        /*0000*/ 	.byte	0x04, 0x37
        /*0002*/ 	.short	(.L_7 - .L_6)
.L_6:
        /*0004*/ 	.word	0x00000082


	//----- nvinfo : EIATTR_KPARAM_INFO
	.align		4
.L_7:
        /*0008*/ 	.byte	0x04, 0x17
        /*000a*/ 	.short	(.L_9 - .L_8)
.L_8:
        /*000c*/ 	.word	0x00000000
        /*0010*/ 	.short	0x0001
        /*0012*/ 	.short	0x0008
        /*0014*/ 	.byte	0x00, 0xf0, 0x11, 0x00


	//----- nvinfo : EIATTR_KPARAM_INFO
	.align		4
.L_9:
        /*0018*/ 	.byte	0x04, 0x17
        /*001a*/ 	.short	(.L_11 - .L_10)
.L_10:
        /*001c*/ 	.word	0x00000000
        /*0020*/ 	.short	0x0000
        /*0022*/ 	.short	0x0000
        /*0024*/ 	.byte	0x00, 0xf5, 0x21, 0x00


	//----- nvinfo : EIATTR_SPARSE_MMA_MASK
	.align		4
.L_11:
        /*0028*/ 	.byte	0x03, 0x50
        /*002a*/ 	.short	0x0000


	//----- nvinfo : EIATTR_MAXREG_COUNT
	.align		4
        /*002c*/ 	.byte	0x03, 0x1b
        /*002e*/ 	.short	0x00ff


	//----- nvinfo : EIATTR_MERCURY_ISA_VERSION
	.align		4
        /*0030*/ 	.byte	0x03, 0x5f
        /*0032*/ 	.short	0x0101


	//----- nvinfo : EIATTR_VRC_CTA_INIT_COUNT
	.align		4
        /*0034*/ 	.byte	0x02, 0x4a
	.zero		1
	.zero		1


	//----- nvinfo : EIATTR_EXIT_INSTR_OFFSETS
	.align		4
        /*0038*/ 	.byte	0x04, 0x1c
        /*003a*/ 	.short	(.L_13 - .L_12)


	//   ....[0]....
.L_12:
        /*003c*/ 	.word	0x00000080


	//----- nvinfo : EIATTR_CBANK_PARAM_SIZE
	.align		4
.L_13:
        /*0040*/ 	.byte	0x03, 0x19
        /*0042*/ 	.short	0x000c


	//----- nvinfo : EIATTR_PARAM_CBANK
	.align		4
        /*0044*/ 	.byte	0x04, 0x0a
        /*0046*/ 	.short	(.L_15 - .L_14)
	.align		4
.L_14:
        /*0048*/ 	.word	index@(.nv.constant0._Z6kernelPii)
        /*004c*/ 	.short	0x0380
        /*004e*/ 	.short	0x000c


	//----- nvinfo : EIATTR_SW_WAR
	.align		4
.L_15:
        /*0050*/ 	.byte	0x04, 0x36
        /*0052*/ 	.short	(.L_17 - .L_16)
.L_16:
        /*0054*/ 	.word	0x00000008
.L_17:


//--------------------- .nv.callgraph             --------------------------
	.section	.nv.callgraph,"",@"SHT_CUDA_CALLGRAPH"
	.align	4
	.sectionentsize	8
	.align		4
        /*0000*/ 	.word	0x00000000
	.align		4
        /*0004*/ 	.word	0xffffffff
	.align		4
        /*0008*/ 	.word	0x00000000
	.align		4
        /*000c*/ 	.word	0xfffffffe
	.align		4
        /*0010*/ 	.word	0x00000000
	.align		4
        /*0014*/ 	.word	0xfffffffd
	.align		4
        /*0018*/ 	.word	0x00000000
	.align		4
        /*001c*/ 	.word	0xfffffffc


//--------------------- .text._Z6kernelPii        --------------------------
	.section	.text._Z6kernelPii,"ax",@progbits
	.align	128
        .global         _Z6kernelPii
        .type           _Z6kernelPii,@function
        .size           _Z6kernelPii,(.L_x_1 - _Z6kernelPii)
        .other          _Z6kernelPii,@"STO_CUDA_ENTRY STV_DEFAULT"
_Z6kernelPii:
.text._Z6kernelPii:
[----:B------:R-:W-:Y:S08]  /*0000*/  LDC R1, c[0x0][0x37c] ;  /* 0x0000df00ff017b82 */ /* 0x000ff00000000800 */
[----:B------:R-:W0:Y:S01]  /*0010*/  LDC R5, c[0x0][0x388] ;  /* 0x0000e200ff057b82 */ /* 0x000e220000000800 */
[----:B------:R-:W1:Y:S01]  /*0020*/  LDCU.64 UR4, c[0x0][0x358] ;  /* 0x00006b00ff0477ac */ /* 0x000e620008000a00 */
[----:B------:R-:W-:-:S06]  /*0030*/  HFMA2 R7, -RZ, RZ, 0, 2.50339508056640625e-06 ;  /* 0x0000002aff077431 */ /* 0x000fcc00000001ff */
[----:B------:R-:W2:Y:S01]  /*0040*/  LDC.64 R2, c[0x0][0x380] ;  /* 0x0000e000ff027b82 */ /* 0x000ea20000000a00 */
[----:B0-----:R-:W-:-:S05]  /*0050*/  SHF.L.U32 R5, R5, 0x1, RZ ;  /* 0x0000000105057819 */ /* 0x001fca00000006ff */
[----:B--2---:R-:W-:-:S05]  /*0060*/  IMAD.WIDE R2, R5, 0x4, R2 ;  /* 0x0000000405027825 */ /* 0x004fca00078e0202 */
[----:B-1----:R-:W-:Y:S01]  /*0070*/  STG.E desc[UR4][R2.64], R7 ;  /* 0x0000000702007986 */ /* 0x002fe2000c101904 */
[----:B------:R-:W-:Y:S05]  /*0080*/  EXIT ;  /* 0x000000000000794d */ /* 0x000fea0003800000 */
.L_x_0:
[----:B------:R-:W-:-:S00]  /*0090*/  BRA `(.L_x_0) ;  /* 0xfffffffc00fc7947 */ /* 0x000fc0000383ffff */
[----:B------:R-:W-:-:S00]  /*00a0*/  NOP ;  /* 0x0000000000007918 */ /* 0x000fc00000000000 */
        /* <DEDUP_REMOVED lines=13> */
.L_x_1:


//--------------------- .nv.shared.reserved.0     --------------------------
	.section	.nv.shared.reserved.0,"aw",@nobits
	.weak		__nv_reservedSMEM_offset_0_alias
	.size		__nv_reservedSMEM_offset_0_alias, 0, 64
	.other		__nv_reservedSMEM_offset_0_alias,@"STO_CUDA_RESERVED_SHARED STV_DEFAULT"
__nv_reservedSMEM_offset_0_alias:
	.zero		0
	.zero		64


//--------------------- .nv.constant0._Z6kernelPii --------------------------
	.section	.nv.constant0._Z6kernelPii,"a",@progbits
	.sectionflags	@""
	.align	4
.nv.constant0._Z6kernelPii:
	.zero		908


//--------------------- SYMBOLS --------------------------

	.type		.nv.reservedSmem.offset0,@object
	.size		.nv.reservedSmem.offset0,0x4
